	.headerflags	@"EF_CUDA_TEXMODE_UNIFIED EF_CUDA_64BIT_ADDRESS EF_CUDA_ACCELERATORS EF_CUDA_SM90 EF_CUDA_VIRTUAL_SM(EF_CUDA_SM90)"
	.elftype	@"ET_EXEC"


//--------------------- .nv.info                  --------------------------
	.section	.nv.info,"",@"SHT_CUDA_INFO"
	.align	4


	//----- nvinfo : EIATTR_REGCOUNT
	.align		4
        /*0000*/ 	.byte	0x04, 0x2f
        /*0002*/ 	.short	(.L_3 - .L_2)
	.align		4
.L_2:
        /*0004*/ 	.word	index@(triton_poi_fused__native_batch_norm_legit_no_training_hardtanh_2)
        /*0008*/ 	.word	0x00000020


	//----- nvinfo : EIATTR_MIN_STACK_SIZE
	.align		4
.L_3:
        /*000c*/ 	.byte	0x04, 0x12
        /*000e*/ 	.short	(.L_5 - .L_4)
	.align		4
.L_4:
        /*0010*/ 	.word	index@(triton_poi_fused__native_batch_norm_legit_no_training_hardtanh_2)
        /*0014*/ 	.word	0x00000000


	//----- nvinfo : EIATTR_FRAME_SIZE
	.align		4
.L_5:
        /*0018*/ 	.byte	0x04, 0x11
        /*001a*/ 	.short	(.L_7 - .L_6)
	.align		4
.L_6:
        /*001c*/ 	.word	index@(triton_poi_fused__native_batch_norm_legit_no_training_hardtanh_2)
        /*0020*/ 	.word	0x00000000


	//----- nvinfo : EIATTR_MIN_STACK_SIZE
	.align		4
.L_7:
        /*0024*/ 	.byte	0x04, 0x12
        /*0026*/ 	.short	(.L_9 - .L_8)
	.align		4
.L_8:
        /*0028*/ 	.word	index@(triton_poi_fused__native_batch_norm_legit_no_training_hardtanh_2)
        /*002c*/ 	.word	0x00000000
.L_9:


//--------------------- .nv.info.triton_poi_fused__native_batch_norm_legit_no_training_hardtanh_2 --------------------------
	.section	.nv.info.triton_poi_fused__native_batch_norm_legit_no_training_hardtanh_2,"",@"SHT_CUDA_INFO"
	.sectionflags	@""
	.align	4


	//----- nvinfo : EIATTR_CUDA_API_VERSION
	.align		4
        /*0000*/ 	.byte	0x04, 0x37
        /*0002*/ 	.short	(.L_11 - .L_10)
.L_10:
        /*0004*/ 	.word	0x0000007c


	//----- nvinfo : EIATTR_KPARAM_INFO
	.align		4
.L_11:
        /*0008*/ 	.byte	0x04, 0x17
        /*000a*/ 	.short	(.L_13 - .L_12)
.L_12:
        /*000c*/ 	.word	0x00000000
        /*0010*/ 	.short	0x0006
        /*0012*/ 	.short	0x0030
        /*0014*/ 	.byte	0x00, 0xf0, 0x11, 0x00


	//----- nvinfo : EIATTR_KPARAM_INFO
	.align		4
.L_13:
        /*0018*/ 	.byte	0x04, 0x17
        /*001a*/ 	.short	(.L_15 - .L_14)
.L_14:
        /*001c*/ 	.word	0x00000000
        /*0020*/ 	.short	0x0005
        /*0022*/ 	.short	0x0028
        /*0024*/ 	.byte	0x00, 0xf4, 0x21, 0x00


	//----- nvinfo : EIATTR_KPARAM_INFO
	.align		4
.L_15:
        /*0028*/ 	.byte	0x04, 0x17
        /*002a*/ 	.short	(.L_17 - .L_16)
.L_16:
        /*002c*/ 	.word	0x00000000
        /*0030*/ 	.short	0x0004
        /*0032*/ 	.short	0x0020
        /*0034*/ 	.byte	0x00, 0xf4, 0x21, 0x00


	//----- nvinfo : EIATTR_KPARAM_INFO
	.align		4
.L_17:
        /*0038*/ 	.byte	0x04, 0x17
        /*003a*/ 	.short	(.L_19 - .L_18)
.L_18:
        /*003c*/ 	.word	0x00000000
        /*0040*/ 	.short	0x0003
        /*0042*/ 	.short	0x0018
        /*0044*/ 	.byte	0x00, 0xf4, 0x21, 0x00


	//----- nvinfo : EIATTR_KPARAM_INFO
	.align		4
.L_19:
        /*0048*/ 	.byte	0x04, 0x17
        /*004a*/ 	.short	(.L_21 - .L_20)
.L_20:
        /*004c*/ 	.word	0x00000000
        /*0050*/ 	.short	0x0002
        /*0052*/ 	.short	0x0010
        /*0054*/ 	.byte	0x00, 0xf4, 0x21, 0x00


	//----- nvinfo : EIATTR_KPARAM_INFO
	.align		4
.L_21:
        /*0058*/ 	.byte	0x04, 0x17
        /*005a*/ 	.short	(.L_23 - .L_22)
.L_22:
        /*005c*/ 	.word	0x00000000
        /*0060*/ 	.short	0x0001
        /*0062*/ 	.short	0x0008
        /*0064*/ 	.byte	0x00, 0xf4, 0x21, 0x00


	//----- nvinfo : EIATTR_KPARAM_INFO
	.align		4
.L_23:
        /*0068*/ 	.byte	0x04, 0x17
        /*006a*/ 	.short	(.L_25 - .L_24)
.L_24:
        /*006c*/ 	.word	0x00000000
        /*0070*/ 	.short	0x0000
        /*0072*/ 	.short	0x0000
        /*0074*/ 	.byte	0x00, 0xf4, 0x21, 0x00


	//----- nvinfo : EIATTR_SPARSE_MMA_MASK
	.align		4
.L_25:
        /*0078*/ 	.byte	0x03, 0x50
        /*007a*/ 	.short	0x0000


	//----- nvinfo : EIATTR_MAXREG_COUNT
	.align		4
        /*007c*/ 	.byte	0x03, 0x1b
        /*007e*/ 	.short	0x00ff


	//----- nvinfo : EIATTR_EXIT_INSTR_OFFSETS
	.align		4
        /*0080*/ 	.byte	0x04, 0x1c
        /*0082*/ 	.short	(.L_27 - .L_26)


	//   ....[0]....
.L_26:
        /*0084*/ 	.word	0x000008d0


	//----- nvinfo : EIATTR_REQNTID
	.align		4
.L_27:
        /*0088*/ 	.byte	0x04, 0x10
        /*008a*/ 	.short	(.L_29 - .L_28)
.L_28:
        /*008c*/ 	.word	0x00000080
        /*0090*/ 	.word	0x00000001
        /*0094*/ 	.word	0x00000001


	//----- nvinfo : EIATTR_CBANK_PARAM_SIZE
	.align		4
.L_29:
        /*0098*/ 	.byte	0x03, 0x19
        /*009a*/ 	.short	0x0034


	//----- nvinfo : EIATTR_PARAM_CBANK
	.align		4
        /*009c*/ 	.byte	0x04, 0x0a
        /*009e*/ 	.short	(.L_31 - .L_30)
	.align		4
.L_30:
        /*00a0*/ 	.word	index@(.nv.constant0.triton_poi_fused__native_batch_norm_legit_no_training_hardtanh_2)
        /*00a4*/ 	.short	0x0210
        /*00a6*/ 	.short	0x0034


	//----- nvinfo : EIATTR_SW_WAR
	.align		4
.L_31:
        /*00a8*/ 	.byte	0x04, 0x36
        /*00aa*/ 	.short	(.L_33 - .L_32)
.L_32:
        /*00ac*/ 	.word	0x00000008
.L_33:


//--------------------- .nv.callgraph             --------------------------
	.section	.nv.callgraph,"",@"SHT_CUDA_CALLGRAPH"
	.align	4
	.sectionentsize	8
	.align		4
        /*0000*/ 	.word	0x00000000
	.align		4
        /*0004*/ 	.word	0xffffffff
	.align		4
        /*0008*/ 	.word	0x00000000
	.align		4
        /*000c*/ 	.word	0xfffffffe
	.align		4
        /*0010*/ 	.word	0x00000000
	.align		4
        /*0014*/ 	.word	0xfffffffd
	.align		4
        /*0018*/ 	.word	0x00000000
	.align		4
        /*001c*/ 	.word	0xfffffffc


//--------------------- .nv.constant4             --------------------------
	.section	.nv.constant4,"a",@progbits
	.align	8
	.align		8
.nv.constant4:
        /*0000*/ 	.dword	_$_str
	.align		8
        /*0008*/ 	.dword	_$_str_$_2


//--------------------- .text.triton_poi_fused__native_batch_norm_legit_no_training_hardtanh_2 --------------------------
	.section	.text.triton_poi_fused__native_batch_norm_legit_no_training_hardtanh_2,"ax",@progbits
	.align	128
        .global         triton_poi_fused__native_batch_norm_legit_no_training_hardtanh_2
        .type           triton_poi_fused__native_batch_norm_legit_no_training_hardtanh_2,@function
        .size           triton_poi_fused__native_batch_norm_legit_no_training_hardtanh_2,(.L_x_1 - triton_poi_fused__native_batch_norm_legit_no_training_hardtanh_2)
        .other          triton_poi_fused__native_batch_norm_legit_no_training_hardtanh_2,@"STO_CUDA_ENTRY STV_DEFAULT"
triton_poi_fused__native_batch_norm_legit_no_training_hardtanh_2:
.text.triton_poi_fused__native_batch_norm_legit_no_training_hardtanh_2:
[----:B------:R-:W-:Y:S01]  /*0000*/  LDC R1, c[0x0][0x28] ;  /* 0x00000a00ff017b82 */ /* 0x000fe20000000800 */
[----:B------:R-:W1:Y:S07]  /*0010*/  S2R R0, SR_TID.X ;  /* 0x0000000000007919 */ /* 0x000e6e0000002100 */
[----:B------:R-:W2:Y:S01]  /*0020*/  LDC.64 R8, c[0x0][0x220] ;  /* 0x00008800ff087b82 */ /* 0x000ea20000000a00 */
[----:B------:R-:W-:Y:S01]  /*0030*/  ULDC.64 UR4, c[0x0][0x208] ;  /* 0x0000820000047ab9 */ /* 0x000fe20000000a00 */
[----:B------:R-:W3:Y:S06]  /*0040*/  S2R R3, SR_CTAID.X ;  /* 0x0000000000037919 */ /* 0x000eec0000002500 */
[----:B------:R-:W4:Y:S08]  /*0050*/  LDC.64 R28, c[0x0][0x218] ;  /* 0x00008600ff1c7b82 */ /* 0x000f300000000a00 */
[----:B------:R-:W5:Y:S01]  /*0060*/  LDC.64 R20, c[0x0][0x228] ;  /* 0x00008a00ff147b82 */ /* 0x000f620000000a00 */
[----:B-1----:R-:W-:-:S04]  /*0070*/  SHF.L.U32 R0, R0, 0x2, RZ ;  /* 0x0000000200007819 */ /* 0x002fc800000006ff */
[----:B------:R-:W-:-:S04]  /*0080*/  LOP3.LUT R0, R0, 0x1fc, RZ, 0xc0, !PT ;  /* 0x000001fc00007812 */ /* 0x000fc800078ec0ff */
[----:B---3--:R-:W-:-:S04]  /*0090*/  LEA R3, R3, R0, 0x9 ;  /* 0x0000000003037211 */ /* 0x008fc800078e48ff */
[----:B------:R-:W-:Y:S01]  /*00a0*/  IADD3 R17, R3, 0x1, RZ ;  /* 0x0000000103117810 */ /* 0x000fe20007ffe0ff */
[----:B------:R-:W-:Y:S01]  /*00b0*/  IMAD.HI R0, R3, 0x38e38e39, RZ ;  /* 0x38e38e3903007827 */ /* 0x000fe200078e02ff */
[----:B------:R-:W-:Y:S02]  /*00c0*/  IADD3 R19, R3, 0x2, RZ ;  /* 0x0000000203137810 */ /* 0x000fe40007ffe0ff */
[----:B------:R-:W-:Y:S01]  /*00d0*/  IADD3 R27, R3, 0x3, RZ ;  /* 0x00000003031b7810 */ /* 0x000fe20007ffe0ff */
[----:B------:R-:W-:Y:S01]  /*00e0*/  IMAD.HI R2, R17, 0x38e38e39, RZ ;  /* 0x38e38e3911027827 */ /* 0x000fe200078e02ff */
[----:B------:R-:W-:-:S03]  /*00f0*/  SHF.R.S32.HI R5, RZ, 0x1, R0 ;  /* 0x00000001ff057819 */ /* 0x000fc60000011400 */
[----:B------:R-:W-:Y:S01]  /*0100*/  IMAD.HI R4, R27, 0x38e38e39, RZ ;  /* 0x38e38e391b047827 */ /* 0x000fe200078e02ff */
[----:B------:R-:W-:Y:S02]  /*0110*/  LEA.HI R16, R0, R5, RZ, 0x1 ;  /* 0x0000000500107211 */ /* 0x000fe400078f08ff */
[----:B------:R-:W-:Y:S01]  /*0120*/  SHF.R.S32.HI R5, RZ, 0x1, R2 ;  /* 0x00000001ff057819 */ /* 0x000fe20000011402 */
[----:B------:R-:W-:-:S03]  /*0130*/  IMAD.HI R0, R19, 0x38e38e39, RZ ;  /* 0x38e38e3913007827 */ /* 0x000fc600078e02ff */
[----:B------:R-:W-:Y:S01]  /*0140*/  LEA.HI R2, R2, R5, RZ, 0x1 ;  /* 0x0000000502027211 */ /* 0x000fe200078f08ff */
[----:B------:R-:W-:Y:S01]  /*0150*/  IMAD R16, R16, -0x9, R3 ;  /* 0xfffffff710107824 */ /* 0x000fe200078e0203 */
[----:B------:R-:W-:Y:S02]  /*0160*/  SHF.R.S32.HI R7, RZ, 0x1, R0 ;  /* 0x00000001ff077819 */ /* 0x000fe40000011400 */
[----:B------:R-:W-:Y:S01]  /*0170*/  SHF.R.S32.HI R5, RZ, 0x1, R4 ;  /* 0x00000001ff057819 */ /* 0x000fe20000011404 */
[----:B--2---:R-:W-:Y:S01]  /*0180*/  IMAD.WIDE R10, R16, 0x4, R8 ;  /* 0x00000004100a7825 */ /* 0x004fe200078e0208 */
[----:B------:R-:W-:Y:S02]  /*0190*/  LEA.HI R0, R0, R7, RZ, 0x1 ;  /* 0x0000000700007211 */ /* 0x000fe400078f08ff */
[----:B------:R-:W-:Y:S01]  /*01a0*/  LEA.HI R14, R4, R5, RZ, 0x1 ;  /* 0x00000005040e7211 */ /* 0x000fe200078f08ff */
[----:B------:R-:W-:Y:S01]  /*01b0*/  IMAD R17, R2, -0x9, R17 ;  /* 0xfffffff702117824 */ /* 0x000fe200078e0211 */
[----:B------:R-:W1:Y:S01]  /*01c0*/  LDC.64 R6, c[0x0][0x210] ;  /* 0x00008400ff067b82 */ /* 0x000e620000000a00 */
[----:B------:R-:W-:Y:S01]  /*01d0*/  IMAD R19, R0, -0x9, R19 ;  /* 0xfffffff700137824 */ /* 0x000fe200078e0213 */
[----:B------:R-:W2:Y:S01]  /*01e0*/  LDG.E.EL R2, desc[UR4][R10.64] ;  /* 0x000000040a027981 */ /* 0x000ea2000c2e1900 */
[----:B------:R-:W-:-:S02]  /*01f0*/  IMAD R27, R14, -0x9, R27 ;  /* 0xfffffff70e1b7824 */ /* 0x000fc400078e021b */
[----:B------:R-:W-:-:S04]  /*0200*/  IMAD.WIDE R4, R19, 0x4, R8 ;  /* 0x0000000413047825 */ /* 0x000fc800078e0208 */
[--C-:B------:R-:W-:Y:S02]  /*0210*/  IMAD.WIDE R12, R17, 0x4, R8.reuse ;  /* 0x00000004110c7825 */ /* 0x100fe400078e0208 */
[----:B------:R-:W3:Y:S02]  /*0220*/  LDG.E.EL R4, desc[UR4][R4.64] ;  /* 0x0000000404047981 */ /* 0x000ee4000c2e1900 */
[----:B------:R-:W-:Y:S02]  /*0230*/  IMAD.WIDE R14, R27, 0x4, R8 ;  /* 0x000000041b0e7825 */ /* 0x000fe400078e0208 */
[----:B------:R-:W3:Y:S04]  /*0240*/  LDG.E.EL R0, desc[UR4][R12.64] ;  /* 0x000000040c007981 */ /* 0x000ee8000c2e1900 */
[----:B0-----:R0:W3:Y:S01]  /*0250*/  LDG.E.EL R5, desc[UR4][R14.64] ;  /* 0x000000040e057981 */ /* 0x0010e2000c2e1900 */
[----:B----4-:R-:W-:-:S04]  /*0260*/  IMAD.WIDE R24, R16, 0x4, R28 ;  /* 0x0000000410187825 */ /* 0x010fc800078e021c */
[----:B-1----:R-:W-:Y:S02]  /*0270*/  IMAD.WIDE R8, R3, 0x4, R6 ;  /* 0x0000000403087825 */ /* 0x002fe400078e0206 */
[----:B------:R-:W4:Y:S01]  /*0280*/  LDG.E.EL R7, desc[UR4][R24.64] ;  /* 0x0000000418077981 */ /* 0x000f22000c2e1900 */
[----:B0-----:R-:W0:Y:S01]  /*0290*/  LDC.64 R14, c[0x0][0x230] ;  /* 0x00008c00ff0e7b82 */ /* 0x001e220000000a00 */
[--C-:B------:R-:W-:Y:S02]  /*02a0*/  IMAD.WIDE R22, R17, 0x4, R28.reuse ;  /* 0x0000000411167825 */ /* 0x100fe400078e021c */
[----:B------:R-:W4:Y:S02]  /*02b0*/  LDG.E.128 R8, desc[UR4][R8.64] ;  /* 0x0000000408087981 */ /* 0x000f24000c1e1d00 */
[--C-:B------:R-:W-:Y:S02]  /*02c0*/  IMAD.WIDE R12, R19, 0x4, R28.reuse ;  /* 0x00000004130c7825 */ /* 0x100fe400078e021c */
[----:B------:R5:W4:Y:S02]  /*02d0*/  LDG.E.EL R6, desc[UR4][R22.64] ;  /* 0x0000000416067981 */ /* 0x000b24000c2e1900 */
[----:B------:R-:W-:-:S02]  /*02e0*/  IMAD.WIDE R28, R27, 0x4, R28 ;  /* 0x000000041b1c7825 */ /* 0x000fc400078e021c */
[----:B------:R-:W4:Y:S02]  /*02f0*/  LDG.E.EL R13, desc[UR4][R12.64] ;  /* 0x000000040c0d7981 */ /* 0x000f24000c2e1900 */
[--C-:B-----5:R-:W-:Y:S02]  /*0300*/  IMAD.WIDE R22, R16, 0x4, R20.reuse ;  /* 0x0000000410167825 */ /* 0x120fe400078e0214 */
[----:B------:R1:W5:Y:S02]  /*0310*/  LDG.E.EL R12, desc[UR4][R28.64] ;  /* 0x000000041c0c7981 */ /* 0x000364000c2e1900 */
[--C-:B------:R-:W-:Y:S02]  /*0320*/  IMAD.WIDE R24, R19, 0x4, R20.reuse ;  /* 0x0000000413187825 */ /* 0x100fe400078e0214 */
[----:B------:R-:W5:Y:S02]  /*0330*/  LDG.E.EL R22, desc[UR4][R22.64] ;  /* 0x0000000416167981 */ /* 0x000f64000c2e1900 */
[----:B-1----:R-:W-:-:S02]  /*0340*/  IMAD.WIDE R28, R17, 0x4, R20 ;  /* 0x00000004111c7825 */ /* 0x002fc400078e0214 */
[----:B------:R-:W5:Y:S04]  /*0350*/  LDG.E.EL R24, desc[UR4][R24.64] ;  /* 0x0000000418187981 */ /* 0x000f68000c2e1900 */
[----:B------:R1:W5:Y:S01]  /*0360*/  LDG.E.EL R23, desc[UR4][R28.64] ;  /* 0x000000041c177981 */ /* 0x000362000c2e1900 */
[----:B0-----:R-:W-:-:S04]  /*0370*/  IMAD.WIDE R18, R19, 0x4, R14 ;  /* 0x0000000413127825 */ /* 0x001fc800078e020e */
[----:B------:R-:W-:Y:S02]  /*0380*/  IMAD.WIDE R20, R27, 0x4, R20 ;  /* 0x000000041b147825 */ /* 0x000fe400078e0214 */
[----:B------:R-:W5:Y:S02]  /*0390*/  LDG.E.EL R19, desc[UR4][R18.64] ;  /* 0x0000000412137981 */ /* 0x000f64000c2e1900 */
[--C-:B-1----:R-:W-:Y:S02]  /*03a0*/  IMAD.WIDE R28, R16, 0x4, R14.reuse ;  /* 0x00000004101c7825 */ /* 0x102fe400078e020e */
[----:B------:R-:W5:Y:S02]  /*03b0*/  LDG.E.EL R20, desc[UR4][R20.64] ;  /* 0x0000000414147981 */ /* 0x000f64000c2e1900 */
[--C-:B------:R-:W-:Y:S02]  /*03c0*/  IMAD.WIDE R16, R17, 0x4, R14.reuse ;  /* 0x0000000411107825 */ /* 0x100fe400078e020e */
[----:B------:R0:W5:Y:S02]  /*03d0*/  LDG.E.EL R25, desc[UR4][R28.64] ;  /* 0x000000041c197981 */ /* 0x000164000c2e1900 */
[----:B------:R-:W-:-:S02]  /*03e0*/  IMAD.WIDE R14, R27, 0x4, R14 ;  /* 0x000000041b0e7825 */ /* 0x000fc400078e020e */
[----:B------:R1:W5:Y:S04]  /*03f0*/  LDG.E.EL R16, desc[UR4][R16.64] ;  /* 0x0000000410107981 */ /* 0x000368000c2e1900 */
[----:B------:R-:W5:Y:S01]  /*0400*/  LDG.E.EL R15, desc[UR4][R14.64] ;  /* 0x000000040e0f7981 */ /* 0x000f62000c2e1900 */
[----:B--2---:R-:W-:-:S04]  /*0410*/  FADD R26, R2, 9.9999997473787516356e-06 ;  /* 0x3727c5ac021a7421 */ /* 0x004fc80000000000 */
[----:B------:R-:W2:Y:S01]  /*0420*/  MUFU.SQRT R2, R26 ;  /* 0x0000001a00027308 */ /* 0x000ea20000002000 */
[----:B---3--:R-:W-:Y:S01]  /*0430*/  FADD R27, R4, 9.9999997473787516356e-06 ;  /* 0x3727c5ac041b7421 */ /* 0x008fe20000000000 */
[----:B------:R-:W-:-:S06]  /*0440*/  FADD R0, R0, 9.9999997473787516356e-06 ;  /* 0x3727c5ac00007421 */ /* 0x000fcc0000000000 */
[----:B------:R-:W3:Y:S01]  /*0450*/  MUFU.SQRT R27, R27 ;  /* 0x0000001b001b7308 */ /* 0x000ee20000002000 */
[----:B------:R-:W-:-:S07]  /*0460*/  FADD R5, R5, 9.9999997473787516356e-06 ;  /* 0x3727c5ac05057421 */ /* 0x000fce0000000000 */
[----:B0-----:R-:W0:Y:S01]  /*0470*/  MUFU.SQRT R28, R0 ;  /* 0x00000000001c7308 */ /* 0x001e220000002000 */
[----:B--2---:R-:W-:-:S07]  /*0480*/  FSETP.GT.AND P6, PT, R2, 8.50705917302346158658e+37, PT ;  /* 0x7e8000000200780b */ /* 0x004fce0003fc4000 */
[----:B------:R-:W2:Y:S01]  /*0490*/  MUFU.SQRT R18, R5 ;  /* 0x0000000500127308 */ /* 0x000ea20000002000 */
[----:B------:R-:W-:Y:S01]  /*04a0*/  HFMA2.MMA R4, -RZ, RZ, 1.625, 0 ;  /* 0x3e800000ff047435 */ /* 0x000fe200000001ff */
[----:B------:R-:W-:Y:S02]  /*04b0*/  FSETP.GEU.AND P3, PT, R2, 1.175494350822287508e-38, PT ;  /* 0x008000000200780b */ /* 0x000fe40003f6e000 */
[----:B---3--:R-:W-:Y:S02]  /*04c0*/  FSETP.GT.AND P4, PT, R27, 8.50705917302346158658e+37, PT ;  /* 0x7e8000001b00780b */ /* 0x008fe40003f84000 */
[----:B0-----:R-:W-:Y:S01]  /*04d0*/  FSETP.GT.AND P5, PT, R28, 8.50705917302346158658e+37, PT ;  /* 0x7e8000001c00780b */ /* 0x001fe20003fa4000 */
[----:B------:R-:W-:Y:S01]  /*04e0*/  @P6 FMUL R2, R2, 0.25 ;  /* 0x3e80000002026820 */ /* 0x000fe20000400000 */
[----:B------:R-:W-:-:S03]  /*04f0*/  FSETP.GEU.AND P1, PT, R28, 1.175494350822287508e-38, PT ;  /* 0x008000001c00780b */ /* 0x000fc60003f2e000 */
[----:B------:R-:W-:Y:S02]  /*0500*/  FSEL R0, R4, 1, P6 ;  /* 0x3f80000004007808 */ /* 0x000fe40003000000 */
[C---:B--2---:R-:W-:Y:S02]  /*0510*/  FSETP.GT.AND P2, PT, R18.reuse, 8.50705917302346158658e+37, PT ;  /* 0x7e8000001200780b */ /* 0x044fe40003f44000 */
[C---:B------:R-:W-:Y:S02]  /*0520*/  FSETP.GEU.AND P0, PT, R27.reuse, 1.175494350822287508e-38, PT ;  /* 0x008000001b00780b */ /* 0x040fe40003f0e000 */
[----:B------:R-:W-:Y:S01]  /*0530*/  FSETP.GEU.AND P6, PT, R18, 1.175494350822287508e-38, PT ;  /* 0x008000001200780b */ /* 0x000fe20003fce000 */
[----:B------:R-:W-:Y:S01]  /*0540*/  @!P3 FMUL R2, R2, 16777216 ;  /* 0x4b8000000202b820 */ /* 0x000fe20000400000 */
[----:B------:R-:W-:Y:S01]  /*0550*/  @P5 FMUL R28, R28, 0.25 ;  /* 0x3e8000001c1c5820 */ /* 0x000fe20000400000 */
[----:B------:R-:W-:Y:S02]  /*0560*/  @P4 FMUL R27, R27, 0.25 ;  /* 0x3e8000001b1b4820 */ /* 0x000fe40000400000 */
[----:B-1----:R0:W1:Y:S01]  /*0570*/  MUFU.RCP R17, R2 ;  /* 0x0000000200117308 */ /* 0x0020620000001000 */
[----:B------:R-:W-:-:S03]  /*0580*/  @!P1 FMUL R28, R28, 16777216 ;  /* 0x4b8000001c1c9820 */ /* 0x000fc60000400000 */
[----:B------:R-:W-:Y:S02]  /*0590*/  @P2 FMUL R18, R18, 0.25 ;  /* 0x3e80000012122820 */ /* 0x000fe40000400000 */
[----:B------:R-:W-:Y:S02]  /*05a0*/  @!P0 FMUL R27, R27, 16777216 ;  /* 0x4b8000001b1b8820 */ /* 0x000fe40000400000 */
[----:B------:R-:W-:Y:S01]  /*05b0*/  @!P6 FMUL R18, R18, 16777216 ;  /* 0x4b8000001212e820 */ /* 0x000fe20000400000 */
[----:B----4-:R-:W-:Y:S01]  /*05c0*/  FADD R7, R8, -R7 ;  /* 0x8000000708077221 */ /* 0x010fe20000000000 */
[----:B------:R-:W-:Y:S01]  /*05d0*/  FADD R6, R9, -R6 ;  /* 0x8000000609067221 */ /* 0x000fe20000000000 */
[----:B------:R-:W2:Y:S01]  /*05e0*/  MUFU.RCP R8, R28 ;  /* 0x0000001c00087308 */ /* 0x000ea20000001000 */
[----:B------:R-:W-:Y:S01]  /*05f0*/  FSEL R21, R4, 1, P5 ;  /* 0x3f80000004157808 */ /* 0x000fe20002800000 */
[----:B------:R-:W-:Y:S01]  /*0600*/  @!P3 FMUL R0, R0, 16777216 ;  /* 0x4b8000000000b820 */ /* 0x000fe20000400000 */
[----:B0-----:R-:W-:-:S05]  /*0610*/  FSEL R2, R4, 1, P4 ;  /* 0x3f80000004027808 */ /* 0x001fca0002000000 */
[----:B------:R-:W0:Y:S01]  /*0620*/  MUFU.RCP R5, R27 ;  /* 0x0000001b00057308 */ /* 0x000e220000001000 */
[----:B------:R-:W-:-:S07]  /*0630*/  FSEL R4, R4, 1, P2 ;  /* 0x3f80000004047808 */ /* 0x000fce0001000000 */
[----:B------:R-:W3:Y:S01]  /*0640*/  MUFU.RCP R9, R18 ;  /* 0x0000001200097308 */ /* 0x000ee20000001000 */
[----:B------:R-:W-:Y:S01]  /*0650*/  @!P1 FMUL R21, R21, 16777216 ;  /* 0x4b80000015159820 */ /* 0x000fe20000400000 */
[----:B-1----:R-:W-:Y:S01]  /*0660*/  FMUL R0, R17, R0 ;  /* 0x0000000011007220 */ /* 0x002fe20000400000 */
[----:B------:R-:W-:Y:S01]  /*0670*/  @!P0 FMUL R2, R2, 16777216 ;  /* 0x4b80000002028820 */ /* 0x000fe20000400000 */
[----:B------:R-:W-:Y:S01]  /*0680*/  @!P6 FMUL R4, R4, 16777216 ;  /* 0x4b8000000404e820 */ /* 0x000fe20000400000 */
[----:B--2---:R-:W-:Y:S01]  /*0690*/  FMUL R21, R8, R21 ;  /* 0x0000001508157220 */ /* 0x004fe20000400000 */
[----:B------:R-:W-:Y:S01]  /*06a0*/  FMUL R0, R0, R7 ;  /* 0x0000000700007220 */ /* 0x000fe20000400000 */
[----:B------:R-:W-:Y:S01]  /*06b0*/  FADD R10, R10, -R13 ;  /* 0x8000000d0a0a7221 */ /* 0x000fe20000000000 */
[----:B-----5:R-:W-:Y:S01]  /*06c0*/  FADD R12, R11, -R12 ;  /* 0x8000000c0b0c7221 */ /* 0x020fe20000000000 */
[----:B0-----:R-:W-:Y:S01]  /*06d0*/  FMUL R5, R5, R2 ;  /* 0x0000000205057220 */ /* 0x001fe20000400000 */
[----:B------:R-:W-:Y:S01]  /*06e0*/  FMUL R6, R21, R6 ;  /* 0x0000000615067220 */ /* 0x000fe20000400000 */
[----:B------:R-:W-:Y:S01]  /*06f0*/  FFMA R0, R22, R0, R25 ;  /* 0x0000000016007223 */ /* 0x000fe20000000019 */
[----:B---3--:R-:W-:Y:S01]  /*0700*/  FMUL R9, R9, R4 ;  /* 0x0000000409097220 */ /* 0x008fe20000400000 */
[----:B------:R-:W-:-:S03]  /*0710*/  FMUL R5, R5, R10 ;  /* 0x0000000a05057220 */ /* 0x000fc60000400000 */
[----:B------:R-:W-:Y:S01]  /*0720*/  FMUL R12, R9, R12 ;  /* 0x0000000c090c7220 */ /* 0x000fe20000400000 */
[----:B------:R-:W-:Y:S01]  /*0730*/  FFMA R6, R23, R6, R16 ;  /* 0x0000000617067223 */ /* 0x000fe20000000010 */
[----:B------:R-:W-:Y:S01]  /*0740*/  FFMA R19, R24, R5, R19 ;  /* 0x0000000518137223 */ /* 0x000fe20000000013 */
[----:B------:R-:W-:Y:S01]  /*0750*/  FSETP.GTU.AND P0, PT, R0, RZ, PT ;  /* 0x000000ff0000720b */ /* 0x000fe20003f0c000 */
[----:B------:R-:W-:Y:S01]  /*0760*/  FFMA R12, R20, R12, R15 ;  /* 0x0000000c140c7223 */ /* 0x000fe2000000000f */
[----:B------:R-:W0:Y:S01]  /*0770*/  LDC.64 R8, c[0x0][0x238] ;  /* 0x00008e00ff087b82 */ /* 0x000e220000000a00 */
[----:B------:R-:W-:Y:S02]  /*0780*/  FSETP.GTU.AND P2, PT, R6, RZ, PT ;  /* 0x000000ff0600720b */ /* 0x000fe40003f4c000 */
[----:B------:R-:W-:Y:S02]  /*0790*/  FSEL R4, R0, RZ, P0 ;  /* 0x000000ff00047208 */ /* 0x000fe40000000000 */
[----:B------:R-:W-:-:S02]  /*07a0*/  FSETP.GTU.AND P1, PT, R19, RZ, PT ;  /* 0x000000ff1300720b */ /* 0x000fc40003f2c000 */
[----:B------:R-:W-:Y:S02]  /*07b0*/  FSETP.GTU.AND P0, PT, R12, RZ, PT ;  /* 0x000000ff0c00720b */ /* 0x000fe40003f0c000 */
[----:B------:R-:W-:Y:S02]  /*07c0*/  FSETP.GEU.AND P5, PT, R4, 6, PT ;  /* 0x40c000000400780b */ /* 0x000fe40003fae000 */
[----:B------:R-:W-:Y:S02]  /*07d0*/  FSEL R5, R6, RZ, P2 ;  /* 0x000000ff06057208 */ /* 0x000fe40001000000 */
[----:B------:R-:W-:Y:S02]  /*07e0*/  FSEL R6, R19, RZ, P1 ;  /* 0x000000ff13067208 */ /* 0x000fe40000800000 */
[----:B------:R-:W-:Y:S02]  /*07f0*/  FSEL R7, R12, RZ, P0 ;  /* 0x000000ff0c077208 */ /* 0x000fe40000000000 */
[----:B------:R-:W-:-:S02]  /*0800*/  FSETP.GEU.AND P4, PT, R5, 6, PT ;  /* 0x40c000000500780b */ /* 0x000fc40003f8e000 */
[----:B------:R-:W-:Y:S02]  /*0810*/  FSETP.GEU.AND P2, PT, R6, 6, PT ;  /* 0x40c000000600780b */ /* 0x000fe40003f4e000 */
[----:B------:R-:W-:Y:S02]  /*0820*/  FSETP.GEU.AND P0, PT, R7, 6, PT ;  /* 0x40c000000700780b */ /* 0x000fe40003f0e000 */
[C---:B------:R-:W-:Y:S02]  /*0830*/  FSETP.NAN.AND P6, PT, R4.reuse, R4, PT ;  /* 0x000000040400720b */ /* 0x040fe40003fc8000 */
[----:B------:R-:W-:Y:S02]  /*0840*/  FSETP.NAN.AND P3, PT, R5, R5, PT ;  /* 0x000000050500720b */ /* 0x000fe40003f68000 */
[----:B------:R-:W-:Y:S02]  /*0850*/  @P5 SEL R4, R4, 0x40c00000, P6 ;  /* 0x40c0000004045807 */ /* 0x000fe40003000000 */
[----:B------:R-:W-:-:S02]  /*0860*/  FSETP.NAN.AND P1, PT, R6, R6, PT ;  /* 0x000000060600720b */ /* 0x000fc40003f28000 */
[----:B------:R-:W-:Y:S01]  /*0870*/  FSETP.NAN.AND P5, PT, R7, R7, PT ;  /* 0x000000070700720b */ /* 0x000fe20003fa8000 */
[----:B0-----:R-:W-:Y:S01]  /*0880*/  IMAD.WIDE R2, R3, 0x4, R8 ;  /* 0x0000000403027825 */ /* 0x001fe200078e0208 */
[----:B------:R-:W-:Y:S02]  /*0890*/  @P4 SEL R5, R5, 0x40c00000, P3 ;  /* 0x40c0000005054807 */ /* 0x000fe40001800000 */
[----:B------:R-:W-:Y:S02]  /*08a0*/  @P2 SEL R6, R6, 0x40c00000, P1 ;  /* 0x40c0000006062807 */ /* 0x000fe40000800000 */
[----:B------:R-:W-:-:S05]  /*08b0*/  @P0 SEL R7, R7, 0x40c00000, P5 ;  /* 0x40c0000007070807 */ /* 0x000fca0002800000 */
[----:B------:R-:W-:Y:S01]  /*08c0*/  STG.E.128 desc[UR4][R2.64], R4 ;  /* 0x0000000402007986 */ /* 0x000fe2000c101d04 */
[----:B------:R-:W-:Y:S05]  /*08d0*/  EXIT ;  /* 0x000000000000794d */ /* 0x000fea0003800000 */
.L_x_0:
[----:B------:R-:W-:-:S00]  /*08e0*/  BRA `(.L_x_0) ;  /* 0xfffffffc00fc7947 */ /* 0x000fc0000383ffff */
[----:B------:R-:W-:-:S00]  /*08f0*/  NOP ;  /* 0x0000000000007918 */ /* 0x000fc00000000000 */
        /* <DEDUP_REMOVED lines=8> */
.L_x_1:


//--------------------- .nv.global.init           --------------------------
	.section	.nv.global.init,"aw",@progbits
.nv.global.init:
	.type		_$_str,@object
	.size		_$_str,(_$_str_$_2 - _$_str)
_$_str:
        /*0000*/ 	.byte	0x5f, 0x5f, 0x43, 0x55, 0x44, 0x41, 0x5f, 0x46, 0x54, 0x5a, 0x00
	.type		_$_str_$_2,@object
	.size		_$_str_$_2,(.L_1 - _$_str_$_2)
_$_str_$_2:
        /*000b*/ 	.byte	0x5f, 0x5f, 0x43, 0x55, 0x44, 0x41, 0x5f, 0x50, 0x52, 0x45, 0x43, 0x5f, 0x53, 0x51, 0x52, 0x54
        /*001b*/ 	.byte	0x00
.L_1:


//--------------------- .nv.constant0.triton_poi_fused__native_batch_norm_legit_no_training_hardtanh_2 --------------------------
	.section	.nv.constant0.triton_poi_fused__native_batch_norm_legit_no_training_hardtanh_2,"a",@progbits
	.sectionflags	@""
	.align	4
.nv.constant0.triton_poi_fused__native_batch_norm_legit_no_training_hardtanh_2:
	.zero		580
